	.headerflags	@"EF_CUDA_TEXMODE_UNIFIED EF_CUDA_64BIT_ADDRESS EF_CUDA_ACCELERATORS EF_CUDA_SM90 EF_CUDA_VIRTUAL_SM(EF_CUDA_SM90)"
	.elftype	@"ET_EXEC"


//--------------------- .nv.info                  --------------------------
	.section	.nv.info,"",@"SHT_CUDA_INFO"
	.align	4


	//----- nvinfo : EIATTR_REGCOUNT
	.align		4
        /*0000*/ 	.byte	0x04, 0x2f
        /*0002*/ 	.short	(.L_3 - .L_2)
	.align		4
.L_2:
        /*0004*/ 	.word	index@(triton_poi_fused__native_batch_norm_legit_no_training_add_relu_12)
        /*0008*/ 	.word	0x00000027


	//----- nvinfo : EIATTR_MIN_STACK_SIZE
	.align		4
.L_3:
        /*000c*/ 	.byte	0x04, 0x12
        /*000e*/ 	.short	(.L_5 - .L_4)
	.align		4
.L_4:
        /*0010*/ 	.word	index@(triton_poi_fused__native_batch_norm_legit_no_training_add_relu_12)
        /*0014*/ 	.word	0x00000000


	//----- nvinfo : EIATTR_FRAME_SIZE
	.align		4
.L_5:
        /*0018*/ 	.byte	0x04, 0x11
        /*001a*/ 	.short	(.L_7 - .L_6)
	.align		4
.L_6:
        /*001c*/ 	.word	index@(triton_poi_fused__native_batch_norm_legit_no_training_add_relu_12)
        /*0020*/ 	.word	0x00000000


	//----- nvinfo : EIATTR_MIN_STACK_SIZE
	.align		4
.L_7:
        /*0024*/ 	.byte	0x04, 0x12
        /*0026*/ 	.short	(.L_9 - .L_8)
	.align		4
.L_8:
        /*0028*/ 	.word	index@(triton_poi_fused__native_batch_norm_legit_no_training_add_relu_12)
        /*002c*/ 	.word	0x00000000
.L_9:


//--------------------- .nv.info.triton_poi_fused__native_batch_norm_legit_no_training_add_relu_12 --------------------------
	.section	.nv.info.triton_poi_fused__native_batch_norm_legit_no_training_add_relu_12,"",@"SHT_CUDA_INFO"
	.sectionflags	@""
	.align	4


	//----- nvinfo : EIATTR_CUDA_API_VERSION
	.align		4
        /*0000*/ 	.byte	0x04, 0x37
        /*0002*/ 	.short	(.L_11 - .L_10)
.L_10:
        /*0004*/ 	.word	0x0000007c


	//----- nvinfo : EIATTR_KPARAM_INFO
	.align		4
.L_11:
        /*0008*/ 	.byte	0x04, 0x17
        /*000a*/ 	.short	(.L_13 - .L_12)
.L_12:
        /*000c*/ 	.word	0x00000000
        /*0010*/ 	.short	0x0007
        /*0012*/ 	.short	0x0038
        /*0014*/ 	.byte	0x00, 0xf0, 0x11, 0x00


	//----- nvinfo : EIATTR_KPARAM_INFO
	.align		4
.L_13:
        /*0018*/ 	.byte	0x04, 0x17
        /*001a*/ 	.short	(.L_15 - .L_14)
.L_14:
        /*001c*/ 	.word	0x00000000
        /*0020*/ 	.short	0x0006
        /*0022*/ 	.short	0x0030
        /*0024*/ 	.byte	0x00, 0xf4, 0x21, 0x00


	//----- nvinfo : EIATTR_KPARAM_INFO
	.align		4
.L_15:
        /*0028*/ 	.byte	0x04, 0x17
        /*002a*/ 	.short	(.L_17 - .L_16)
.L_16:
        /*002c*/ 	.word	0x00000000
        /*0030*/ 	.short	0x0005
        /*0032*/ 	.short	0x0028
        /*0034*/ 	.byte	0x00, 0xf4, 0x21, 0x00


	//----- nvinfo : EIATTR_KPARAM_INFO
	.align		4
.L_17:
        /*0038*/ 	.byte	0x04, 0x17
        /*003a*/ 	.short	(.L_19 - .L_18)
.L_18:
        /*003c*/ 	.word	0x00000000
        /*0040*/ 	.short	0x0004
        /*0042*/ 	.short	0x0020
        /*0044*/ 	.byte	0x00, 0xf4, 0x21, 0x00


	//----- nvinfo : EIATTR_KPARAM_INFO
	.align		4
.L_19:
        /*0048*/ 	.byte	0x04, 0x17
        /*004a*/ 	.short	(.L_21 - .L_20)
.L_20:
        /*004c*/ 	.word	0x00000000
        /*0050*/ 	.short	0x0003
        /*0052*/ 	.short	0x0018
        /*0054*/ 	.byte	0x00, 0xf4, 0x21, 0x00


	//----- nvinfo : EIATTR_KPARAM_INFO
	.align		4
.L_21:
        /*0058*/ 	.byte	0x04, 0x17
        /*005a*/ 	.short	(.L_23 - .L_22)
.L_22:
        /*005c*/ 	.word	0x00000000
        /*0060*/ 	.short	0x0002
        /*0062*/ 	.short	0x0010
        /*0064*/ 	.byte	0x00, 0xf4, 0x21, 0x00


	//----- nvinfo : EIATTR_KPARAM_INFO
	.align		4
.L_23:
        /*0068*/ 	.byte	0x04, 0x17
        /*006a*/ 	.short	(.L_25 - .L_24)
.L_24:
        /*006c*/ 	.word	0x00000000
        /*0070*/ 	.short	0x0001
        /*0072*/ 	.short	0x0008
        /*0074*/ 	.byte	0x00, 0xf4, 0x21, 0x00


	//----- nvinfo : EIATTR_KPARAM_INFO
	.align		4
.L_25:
        /*0078*/ 	.byte	0x04, 0x17
        /*007a*/ 	.short	(.L_27 - .L_26)
.L_26:
        /*007c*/ 	.word	0x00000000
        /*0080*/ 	.short	0x0000
        /*0082*/ 	.short	0x0000
        /*0084*/ 	.byte	0x00, 0xf4, 0x21, 0x00


	//----- nvinfo : EIATTR_SPARSE_MMA_MASK
	.align		4
.L_27:
        /*0088*/ 	.byte	0x03, 0x50
        /*008a*/ 	.short	0x0000


	//----- nvinfo : EIATTR_MAXREG_COUNT
	.align		4
        /*008c*/ 	.byte	0x03, 0x1b
        /*008e*/ 	.short	0x00ff


	//----- nvinfo : EIATTR_EXIT_INSTR_OFFSETS
	.align		4
        /*0090*/ 	.byte	0x04, 0x1c
        /*0092*/ 	.short	(.L_29 - .L_28)


	//   ....[0]....
.L_28:
        /*0094*/ 	.word	0x000007d0


	//----- nvinfo : EIATTR_REQNTID
	.align		4
.L_29:
        /*0098*/ 	.byte	0x04, 0x10
        /*009a*/ 	.short	(.L_31 - .L_30)
.L_30:
        /*009c*/ 	.word	0x00000080
        /*00a0*/ 	.word	0x00000001
        /*00a4*/ 	.word	0x00000001


	//----- nvinfo : EIATTR_CBANK_PARAM_SIZE
	.align		4
.L_31:
        /*00a8*/ 	.byte	0x03, 0x19
        /*00aa*/ 	.short	0x003c


	//----- nvinfo : EIATTR_PARAM_CBANK
	.align		4
        /*00ac*/ 	.byte	0x04, 0x0a
        /*00ae*/ 	.short	(.L_33 - .L_32)
	.align		4
.L_32:
        /*00b0*/ 	.word	index@(.nv.constant0.triton_poi_fused__native_batch_norm_legit_no_training_add_relu_12)
        /*00b4*/ 	.short	0x0210
        /*00b6*/ 	.short	0x003c


	//----- nvinfo : EIATTR_SW_WAR
	.align		4
.L_33:
        /*00b8*/ 	.byte	0x04, 0x36
        /*00ba*/ 	.short	(.L_35 - .L_34)
.L_34:
        /*00bc*/ 	.word	0x00000008
.L_35:


//--------------------- .nv.callgraph             --------------------------
	.section	.nv.callgraph,"",@"SHT_CUDA_CALLGRAPH"
	.align	4
	.sectionentsize	8
	.align		4
        /*0000*/ 	.word	0x00000000
	.align		4
        /*0004*/ 	.word	0xffffffff
	.align		4
        /*0008*/ 	.word	0x00000000
	.align		4
        /*000c*/ 	.word	0xfffffffe
	.align		4
        /*0010*/ 	.word	0x00000000
	.align		4
        /*0014*/ 	.word	0xfffffffd
	.align		4
        /*0018*/ 	.word	0x00000000
	.align		4
        /*001c*/ 	.word	0xfffffffc


//--------------------- .nv.constant4             --------------------------
	.section	.nv.constant4,"a",@progbits
	.align	8
	.align		8
.nv.constant4:
        /*0000*/ 	.dword	_$_str
	.align		8
        /*0008*/ 	.dword	_$_str_$_2


//--------------------- .text.triton_poi_fused__native_batch_norm_legit_no_training_add_relu_12 --------------------------
	.section	.text.triton_poi_fused__native_batch_norm_legit_no_training_add_relu_12,"ax",@progbits
	.align	128
        .global         triton_poi_fused__native_batch_norm_legit_no_training_add_relu_12
        .type           triton_poi_fused__native_batch_norm_legit_no_training_add_relu_12,@function
        .size           triton_poi_fused__native_batch_norm_legit_no_training_add_relu_12,(.L_x_1 - triton_poi_fused__native_batch_norm_legit_no_training_add_relu_12)
        .other          triton_poi_fused__native_batch_norm_legit_no_training_add_relu_12,@"STO_CUDA_ENTRY STV_DEFAULT"
triton_poi_fused__native_batch_norm_legit_no_training_add_relu_12:
.text.triton_poi_fused__native_batch_norm_legit_no_training_add_relu_12:
[----:B------:R-:W-:Y:S01]  /*0000*/  LDC R1, c[0x0][0x28] ;  /* 0x00000a00ff017b82 */ /* 0x000fe20000000800 */
[----:B------:R-:W1:Y:S07]  /*0010*/  S2R R0, SR_TID.X ;  /* 0x0000000000007919 */ /* 0x000e6e0000002100 */
[----:B------:R-:W2:Y:S01]  /*0020*/  LDC.64 R4, c[0x0][0x220] ;  /* 0x00008800ff047b82 */ /* 0x000ea20000000a00 */
[----:B------:R-:W-:Y:S01]  /*0030*/  ULDC.64 UR4, c[0x0][0x208] ;  /* 0x0000820000047ab9 */ /* 0x000fe20000000a00 */
[----:B------:R-:W3:Y:S06]  /*0040*/  S2R R7, SR_CTAID.X ;  /* 0x0000000000077919 */ /* 0x000eec0000002500 */
[----:B------:R-:W4:Y:S08]  /*0050*/  LDC.64 R8, c[0x0][0x218] ;  /* 0x00008600ff087b82 */ /* 0x000f300000000a00 */
[----:B------:R-:W5:Y:S08]  /*0060*/  LDC.64 R20, c[0x0][0x210] ;  /* 0x00008400ff147b82 */ /* 0x000f700000000a00 */
[----:B------:R-:W5:Y:S01]  /*0070*/  LDC.64 R12, c[0x0][0x228] ;  /* 0x00008a00ff0c7b82 */ /* 0x000f620000000a00 */
[----:B-1----:R-:W-:-:S07]  /*0080*/  SHF.L.U32 R0, R0, 0x2, RZ ;  /* 0x0000000200007819 */ /* 0x002fce00000006ff */
[----:B------:R-:W1:Y:S01]  /*0090*/  LDC.64 R16, c[0x0][0x230] ;  /* 0x00008c00ff107b82 */ /* 0x000e620000000a00 */
[----:B---3--:R-:W-:Y:S02]  /*00a0*/  SHF.R.S32.HI R3, RZ, 0x15, R7 ;  /* 0x00000015ff037819 */ /* 0x008fe40000011407 */
[----:B------:R-:W-:Y:S02]  /*00b0*/  LOP3.LUT R0, R0, 0x1fc, RZ, 0xc0, !PT ;  /* 0x000001fc00007812 */ /* 0x000fe400078ec0ff */
[----:B------:R-:W-:Y:S01]  /*00c0*/  SGXT R3, R3, 0x1 ;  /* 0x000000010303781a */ /* 0x000fe20000000200 */
[----:B------:R-:W-:Y:S01]  /*00d0*/  HFMA2.MMA R2, -RZ, RZ, 1.625, 0 ;  /* 0x3e800000ff027435 */ /* 0x000fe200000001ff */
[----:B------:R-:W-:Y:S01]  /*00e0*/  LEA R0, R7, R0, 0xa ;  /* 0x0000000007007211 */ /* 0x000fe200078e50ff */
[----:B------:R-:W3:Y:S03]  /*00f0*/  LDC.64 R24, c[0x0][0x238] ;  /* 0x00008e00ff187b82 */ /* 0x000ee60000000a00 */
[----:B------:R-:W-:-:S04]  /*0100*/  LEA.HI R3, R3, R0, RZ, 0x9 ;  /* 0x0000000003037211 */ /* 0x000fc800078f48ff */
[----:B------:R-:W-:-:S04]  /*0110*/  LOP3.LUT R3, R3, 0xfffffe00, RZ, 0xc0, !PT ;  /* 0xfffffe0003037812 */ /* 0x000fc800078ec0ff */
[----:B------:R-:W-:-:S05]  /*0120*/  IADD3 R3, R0, -R3, RZ ;  /* 0x8000000300037210 */ /* 0x000fca0007ffe0ff */
[----:B--2---:R-:W-:-:S06]  /*0130*/  IMAD.WIDE R4, R3, 0x4, R4 ;  /* 0x0000000403047825 */ /* 0x004fcc00078e0204 */
[----:B------:R-:W2:Y:S01]  /*0140*/  LDG.E.EL.128 R4, desc[UR4][R4.64] ;  /* 0x0000000404047981 */ /* 0x000ea2000c2e1d00 */
[----:B----4-:R-:W-:-:S04]  /*0150*/  IMAD.WIDE R8, R3, 0x4, R8 ;  /* 0x0000000403087825 */ /* 0x010fc800078e0208 */
[----:B-----5:R-:W-:Y:S02]  /*0160*/  IMAD.WIDE R20, R0, 0x4, R20 ;  /* 0x0000000400147825 */ /* 0x020fe400078e0214 */
[----:B------:R-:W4:Y:S02]  /*0170*/  LDG.E.EL.128 R8, desc[UR4][R8.64] ;  /* 0x0000000408087981 */ /* 0x000f24000c2e1d00 */
[C---:B0-----:R-:W-:Y:S02]  /*0180*/  IMAD.WIDE R12, R3.reuse, 0x4, R12 ;  /* 0x00000004030c7825 */ /* 0x041fe400078e020c */
[----:B------:R-:W4:Y:S02]  /*0190*/  LDG.E.128 R28, desc[UR4][R20.64+0x800] ;  /* 0x00080004141c7981 */ /* 0x000f24000c1e1d00 */
[----:B-1----:R-:W-:Y:S02]  /*01a0*/  IMAD.WIDE R16, R3, 0x4, R16 ;  /* 0x0000000403107825 */ /* 0x002fe400078e0210 */
[----:B------:R-:W5:Y:S02]  /*01b0*/  LDG.E.128 R32, desc[UR4][R20.64] ;  /* 0x0000000414207981 */ /* 0x000f64000c1e1d00 */
[----:B--2---:R-:W-:Y:S01]  /*01c0*/  FADD R7, R7, 9.9999997473787516356e-06 ;  /* 0x3727c5ac07077421 */ /* 0x004fe20000000000 */
[----:B------:R-:W-:-:S04]  /*01d0*/  FADD R6, R6, 9.9999997473787516356e-06 ;  /* 0x3727c5ac06067421 */ /* 0x000fc80000000000 */
[----:B------:R-:W0:Y:S08]  /*01e0*/  MUFU.SQRT R14, R6 ;  /* 0x00000006000e7308 */ /* 0x000e300000002000 */
[----:B------:R-:W1:Y:S01]  /*01f0*/  MUFU.SQRT R7, R7 ;  /* 0x0000000700077308 */ /* 0x000e620000002000 */
[C---:B0-----:R-:W-:Y:S02]  /*0200*/  FSETP.GT.AND P0, PT, R14.reuse, 8.50705917302346158658e+37, PT ;  /* 0x7e8000000e00780b */ /* 0x041fe40003f04000 */
[----:B------:R-:W-:-:S02]  /*0210*/  FSETP.GEU.AND P2, PT, R14, 1.175494350822287508e-38, PT ;  /* 0x008000000e00780b */ /* 0x000fc40003f4e000 */
[C---:B-1----:R-:W-:Y:S02]  /*0220*/  FSETP.GT.AND P1, PT, R7.reuse, 8.50705917302346158658e+37, PT ;  /* 0x7e8000000700780b */ /* 0x042fe40003f24000 */
[----:B------:R-:W-:-:S07]  /*0230*/  FSETP.GEU.AND P3, PT, R7, 1.175494350822287508e-38, PT ;  /* 0x008000000700780b */ /* 0x000fce0003f6e000 */
[----:B------:R-:W-:-:S04]  /*0240*/  @P0 FMUL R14, R14, 0.25 ;  /* 0x3e8000000e0e0820 */ /* 0x000fc80000400000 */
[----:B------:R-:W-:Y:S01]  /*0250*/  @P1 FMUL R7, R7, 0.25 ;  /* 0x3e80000007071820 */ /* 0x000fe20000400000 */
[----:B------:R-:W-:-:S03]  /*0260*/  @!P2 FMUL R14, R14, 16777216 ;  /* 0x4b8000000e0ea820 */ /* 0x000fc60000400000 */
[----:B------:R-:W-:Y:S01]  /*0270*/  @!P3 FMUL R7, R7, 16777216 ;  /* 0x4b8000000707b820 */ /* 0x000fe20000400000 */
[----:B------:R-:W0:Y:S01]  /*0280*/  MUFU.RCP R6, R14 ;  /* 0x0000000e00067308 */ /* 0x000e220000001000 */
[C---:B------:R-:W-:Y:S02]  /*0290*/  FSEL R15, R2.reuse, 1, P0 ;  /* 0x3f800000020f7808 */ /* 0x040fe40000000000 */
[----:B------:R-:W-:-:S05]  /*02a0*/  FSEL R18, R2, 1, P1 ;  /* 0x3f80000002127808 */ /* 0x000fca0000800000 */
[----:B------:R-:W1:Y:S01]  /*02b0*/  MUFU.RCP R7, R7 ;  /* 0x0000000700077308 */ /* 0x000e620000001000 */
[----:B------:R-:W-:Y:S01]  /*02c0*/  @!P2 FMUL R15, R15, 16777216 ;  /* 0x4b8000000f0fa820 */ /* 0x000fe20000400000 */
[----:B------:R-:W-:-:S03]  /*02d0*/  @!P3 FMUL R18, R18, 16777216 ;  /* 0x4b8000001212b820 */ /* 0x000fc60000400000 */
[----:B0-----:R-:W-:Y:S02]  /*02e0*/  FMUL R6, R6, R15 ;  /* 0x0000000f06067220 */ /* 0x001fe40000400000 */
[----:B------:R-:W2:Y:S01]  /*02f0*/  LDG.E.EL.128 R12, desc[UR4][R12.64] ;  /* 0x000000040c0c7981 */ /* 0x000ea2000c2e1d00 */
[----:B-1----:R-:W-:-:S03]  /*0300*/  FMUL R3, R7, R18 ;  /* 0x0000001207037220 */ /* 0x002fc60000400000 */
[----:B------:R-:W2:Y:S01]  /*0310*/  LDG.E.EL.128 R16, desc[UR4][R16.64] ;  /* 0x0000000410107981 */ /* 0x000ea2000c2e1d00 */
[----:B------:R-:W-:Y:S01]  /*0320*/  FADD R7, R4, 9.9999997473787516356e-06 ;  /* 0x3727c5ac04077421 */ /* 0x000fe20000000000 */
[--C-:B----4-:R-:W-:Y:S01]  /*0330*/  FADD R4, R31, -R11.reuse ;  /* 0x8000000b1f047221 */ /* 0x110fe20000000000 */
[----:B-----5:R-:W-:Y:S01]  /*0340*/  FADD R20, R35, -R11 ;  /* 0x8000000b23147221 */ /* 0x020fe20000000000 */
[--C-:B------:R-:W-:Y:S01]  /*0350*/  FADD R21, R30, -R10.reuse ;  /* 0x8000000a1e157221 */ /* 0x100fe20000000000 */
[----:B------:R-:W-:Y:S01]  /*0360*/  FADD R23, R34, -R10 ;  /* 0x8000000a22177221 */ /* 0x000fe20000000000 */
[----:B------:R3:W0:Y:S01]  /*0370*/  MUFU.SQRT R36, R7 ;  /* 0x0000000700247308 */ /* 0x0006220000002000 */
[C---:B------:R-:W-:Y:S01]  /*0380*/  FMUL R4, R3.reuse, R4 ;  /* 0x0000000403047220 */ /* 0x040fe20000400000 */
[C---:B------:R-:W-:Y:S01]  /*0390*/  FMUL R21, R6.reuse, R21 ;  /* 0x0000001506157220 */ /* 0x040fe20000400000 */
[----:B------:R-:W-:Y:S01]  /*03a0*/  FMUL R23, R6, R23 ;  /* 0x0000001706177220 */ /* 0x000fe20000400000 */
[----:B------:R-:W-:Y:S01]  /*03b0*/  FMUL R10, R3, R20 ;  /* 0x00000014030a7220 */ /* 0x000fe20000400000 */
[----:B---3--:R-:W-:-:S05]  /*03c0*/  IMAD.WIDE R6, R0, 0x4, R24 ;  /* 0x0000000400067825 */ /* 0x008fca00078e0218 */
[----:B------:R-:W3:Y:S01]  /*03d0*/  LDG.E.128 R24, desc[UR4][R6.64+0x800] ;  /* 0x0008000406187981 */ /* 0x000ee2000c1e1d00 */
[C---:B0-----:R-:W-:Y:S02]  /*03e0*/  FSETP.GT.AND P0, PT, R36.reuse, 8.50705917302346158658e+37, PT ;  /* 0x7e8000002400780b */ /* 0x041fe40003f04000 */
[----:B------:R-:W-:-:S11]  /*03f0*/  FSETP.GEU.AND P1, PT, R36, 1.175494350822287508e-38, PT ;  /* 0x008000002400780b */ /* 0x000fd60003f2e000 */
[----:B------:R-:W-:-:S04]  /*0400*/  @P0 FMUL R36, R36, 0.25 ;  /* 0x3e80000024240820 */ /* 0x000fc80000400000 */
[----:B------:R-:W-:-:S04]  /*0410*/  @!P1 FMUL R36, R36, 16777216 ;  /* 0x4b80000024249820 */ /* 0x000fc80000400000 */
[----:B------:R-:W0:Y:S01]  /*0420*/  MUFU.RCP R11, R36 ;  /* 0x00000024000b7308 */ /* 0x000e220000001000 */
[----:B------:R-:W-:Y:S01]  /*0430*/  FADD R5, R5, 9.9999997473787516356e-06 ;  /* 0x3727c5ac05057421 */ /* 0x000fe20000000000 */
[C-C-:B--2---:R-:W-:Y:S01]  /*0440*/  FFMA R4, R15.reuse, R4, R19.reuse ;  /* 0x000000040f047223 */ /* 0x144fe20000000013 */
[----:B------:R-:W-:Y:S01]  /*0450*/  FFMA R10, R15, R10, R19 ;  /* 0x0000000a0f0a7223 */ /* 0x000fe20000000013 */
[C-C-:B------:R-:W-:Y:S01]  /*0460*/  FFMA R3, R14.reuse, R21, R18.reuse ;  /* 0x000000150e037223 */ /* 0x140fe20000000012 */
[----:B------:R-:W-:Y:S02]  /*0470*/  FFMA R15, R14, R23, R18 ;  /* 0x000000170e0f7223 */ /* 0x000fe40000000012 */
[----:B------:R1:W2:Y:S01]  /*0480*/  LDG.E.128 R20, desc[UR4][R6.64] ;  /* 0x0000000406147981 */ /* 0x0002a2000c1e1d00 */
[----:B------:R-:W-:-:S05]  /*0490*/  FSEL R14, R2, 1, P0 ;  /* 0x3f800000020e7808 */ /* 0x000fca0000000000 */
[----:B------:R-:W-:-:S04]  /*04a0*/  @!P1 FMUL R14, R14, 16777216 ;  /* 0x4b8000000e0e9820 */ /* 0x000fc80000400000 */
[----:B0-----:R-:W-:Y:S01]  /*04b0*/  FMUL R11, R11, R14 ;  /* 0x0000000e0b0b7220 */ /* 0x001fe20000400000 */
[----:B------:R-:W-:Y:S01]  /*04c0*/  FADD R32, R32, -R8 ;  /* 0x8000000820207221 */ /* 0x000fe20000000000 */
[----:B------:R-:W0:Y:S01]  /*04d0*/  MUFU.SQRT R14, R5 ;  /* 0x00000005000e7308 */ /* 0x000e220000002000 */
[----:B-1----:R-:W1:Y:S01]  /*04e0*/  LDC.64 R6, c[0x0][0x240] ;  /* 0x00009000ff067b82 */ /* 0x002e620000000a00 */
[C---:B0-----:R-:W-:Y:S02]  /*04f0*/  FSETP.GT.AND P0, PT, R14.reuse, 8.50705917302346158658e+37, PT ;  /* 0x7e8000000e00780b */ /* 0x041fe40003f04000 */
[----:B------:R-:W-:-:S11]  /*0500*/  FSETP.GEU.AND P1, PT, R14, 1.175494350822287508e-38, PT ;  /* 0x008000000e00780b */ /* 0x000fd60003f2e000 */
[----:B------:R-:W-:-:S04]  /*0510*/  @P0 FMUL R14, R14, 0.25 ;  /* 0x3e8000000e0e0820 */ /* 0x000fc80000400000 */
[----:B------:R-:W-:-:S06]  /*0520*/  @!P1 FMUL R14, R14, 16777216 ;  /* 0x4b8000000e0e9820 */ /* 0x000fcc0000400000 */
[----:B------:R-:W0:Y:S01]  /*0530*/  MUFU.RCP R14, R14 ;  /* 0x0000000e000e7308 */ /* 0x000e220000001000 */
[----:B------:R-:W-:Y:S01]  /*0540*/  FSEL R19, R2, 1, P0 ;  /* 0x3f80000002137808 */ /* 0x000fe20000000000 */
[----:B------:R-:W-:-:S04]  /*0550*/  FMUL R5, R11, R32 ;  /* 0x000000200b057220 */ /* 0x000fc80000400000 */
[----:B------:R-:W-:Y:S01]  /*0560*/  @!P1 FMUL R19, R19, 16777216 ;  /* 0x4b80000013139820 */ /* 0x000fe20000400000 */
[--C-:B------:R-:W-:Y:S01]  /*0570*/  FADD R33, R33, -R9.reuse ;  /* 0x8000000921217221 */ /* 0x100fe20000000000 */
[----:B------:R-:W-:Y:S01]  /*0580*/  FADD R28, R28, -R8 ;  /* 0x800000081c1c7221 */ /* 0x000fe20000000000 */
[----:B------:R-:W-:Y:S01]  /*0590*/  FADD R29, R29, -R9 ;  /* 0x800000091d1d7221 */ /* 0x000fe20000000000 */
[----:B------:R-:W-:Y:S01]  /*05a0*/  FFMA R5, R12, R5, R16 ;  /* 0x000000050c057223 */ /* 0x000fe20000000010 */
[----:B0-----:R-:W-:Y:S01]  /*05b0*/  FMUL R2, R14, R19 ;  /* 0x000000130e027220 */ /* 0x001fe20000400000 */
[----:B------:R-:W-:-:S03]  /*05c0*/  FMUL R11, R11, R28 ;  /* 0x0000001c0b0b7220 */ /* 0x000fc60000400000 */
[C---:B------:R-:W-:Y:S01]  /*05d0*/  FMUL R8, R2.reuse, R33 ;  /* 0x0000002102087220 */ /* 0x040fe20000400000 */
[----:B------:R-:W-:Y:S01]  /*05e0*/  FMUL R2, R2, R29 ;  /* 0x0000001d02027220 */ /* 0x000fe20000400000 */
[----:B------:R-:W-:Y:S02]  /*05f0*/  FFMA R11, R12, R11, R16 ;  /* 0x0000000b0c0b7223 */ /* 0x000fe40000000010 */
[C-C-:B------:R-:W-:Y:S01]  /*0600*/  FFMA R8, R13.reuse, R8, R17.reuse ;  /* 0x000000080d087223 */ /* 0x140fe20000000011 */
[----:B------:R-:W-:Y:S01]  /*0610*/  FFMA R2, R13, R2, R17 ;  /* 0x000000020d027223 */ /* 0x000fe20000000011 */
[----:B---3--:R-:W-:Y:S01]  /*0620*/  FSETP.GEU.AND P5, PT, R3, -R26, PT ;  /* 0x8000001a0300720b */ /* 0x008fe20003fae000 */
[----:B------:R-:W-:Y:S01]  /*0630*/  FADD R3, R26, R3 ;  /* 0x000000031a037221 */ /* 0x000fe20000000000 */
[----:B------:R-:W-:Y:S01]  /*0640*/  FSETP.GEU.AND P3, PT, R11, -R24, PT ;  /* 0x800000180b00720b */ /* 0x000fe20003f6e000 */
[----:B------:R-:W-:Y:S01]  /*0650*/  FADD R24, R24, R11 ;  /* 0x0000000b18187221 */ /* 0x000fe20000000000 */
[----:B------:R-:W-:Y:S01]  /*0660*/  FSETP.GEU.AND P4, PT, R2, -R25, PT ;  /* 0x800000190200720b */ /* 0x000fe20003f8e000 */
[----:B------:R-:W-:Y:S01]  /*0670*/  FADD R2, R25, R2 ;  /* 0x0000000219027221 */ /* 0x000fe20000000000 */
[----:B-1----:R-:W-:Y:S01]  /*0680*/  IMAD.WIDE R6, R0, 0x4, R6 ;  /* 0x0000000400067825 */ /* 0x002fe200078e0206 */
[----:B------:R-:W-:-:S02]  /*0690*/  SEL R26, R3, RZ, P5 ;  /* 0x000000ff031a7207 */ /* 0x000fc40002800000 */
[----:B------:R-:W-:Y:S02]  /*06a0*/  SEL R24, R24, RZ, P3 ;  /* 0x000000ff18187207 */ /* 0x000fe40001800000 */
[----:B------:R-:W-:Y:S02]  /*06b0*/  SEL R25, R2, RZ, P4 ;  /* 0x000000ff02197207 */ /* 0x000fe40002000000 */
[----:B--2---:R-:W-:Y:S01]  /*06c0*/  FSETP.GEU.AND P6, PT, R5, -R20, PT ;  /* 0x800000140500720b */ /* 0x004fe20003fce000 */
[----:B------:R-:W-:Y:S01]  /*06d0*/  FADD R5, R20, R5 ;  /* 0x0000000514057221 */ /* 0x000fe20000000000 */
[----:B------:R-:W-:Y:S01]  /*06e0*/  FSETP.GEU.AND P0, PT, R8, -R21, PT ;  /* 0x800000150800720b */ /* 0x000fe20003f0e000 */
[----:B------:R-:W-:Y:S01]  /*06f0*/  FADD R9, R21, R8 ;  /* 0x0000000815097221 */ /* 0x000fe20000000000 */
[----:B------:R-:W-:Y:S02]  /*0700*/  FSETP.GEU.AND P1, PT, R15, -R22, PT ;  /* 0x800000160f00720b */ /* 0x000fe40003f2e000 */
[----:B------:R-:W-:Y:S01]  /*0710*/  SEL R8, R5, RZ, P6 ;  /* 0x000000ff05087207 */ /* 0x000fe20003000000 */
[----:B------:R-:W-:Y:S01]  /*0720*/  FADD R15, R22, R15 ;  /* 0x0000000f160f7221 */ /* 0x000fe20000000000 */
[----:B------:R-:W-:Y:S01]  /*0730*/  FSETP.GEU.AND P2, PT, R10, -R23, PT ;  /* 0x800000170a00720b */ /* 0x000fe20003f4e000 */
[----:B------:R-:W-:Y:S01]  /*0740*/  FADD R23, R23, R10 ;  /* 0x0000000a17177221 */ /* 0x000fe20000000000 */
[----:B------:R-:W-:Y:S01]  /*0750*/  FSETP.GEU.AND P6, PT, R4, -R27, PT ;  /* 0x8000001b0400720b */ /* 0x000fe20003fce000 */
[----:B------:R-:W-:Y:S01]  /*0760*/  FADD R4, R27, R4 ;  /* 0x000000041b047221 */ /* 0x000fe20000000000 */
[----:B------:R-:W-:-:S02]  /*0770*/  SEL R9, R9, RZ, P0 ;  /* 0x000000ff09097207 */ /* 0x000fc40000000000 */
[----:B------:R-:W-:Y:S02]  /*0780*/  SEL R10, R15, RZ, P1 ;  /* 0x000000ff0f0a7207 */ /* 0x000fe40000800000 */
[----:B------:R-:W-:Y:S02]  /*0790*/  SEL R11, R23, RZ, P2 ;  /* 0x000000ff170b7207 */ /* 0x000fe40001000000 */
[----:B------:R-:W-:-:S03]  /*07a0*/  SEL R27, R4, RZ, P6 ;  /* 0x000000ff041b7207 */ /* 0x000fc60003000000 */
[----:B------:R-:W-:Y:S04]  /*07b0*/  STG.E.128 desc[UR4][R6.64], R8 ;  /* 0x0000000806007986 */ /* 0x000fe8000c101d04 */
[----:B------:R-:W-:Y:S01]  /*07c0*/  STG.E.128 desc[UR4][R6.64+0x800], R24 ;  /* 0x0008001806007986 */ /* 0x000fe2000c101d04 */
[----:B------:R-:W-:Y:S05]  /*07d0*/  EXIT ;  /* 0x000000000000794d */ /* 0x000fea0003800000 */
.L_x_0:
[----:B------:R-:W-:-:S00]  /*07e0*/  BRA `(.L_x_0) ;  /* 0xfffffffc00fc7947 */ /* 0x000fc0000383ffff */
[----:B------:R-:W-:-:S00]  /*07f0*/  NOP ;  /* 0x0000000000007918 */ /* 0x000fc00000000000 */
        /* <DEDUP_REMOVED lines=8> */
.L_x_1:


//--------------------- .nv.global.init           --------------------------
	.section	.nv.global.init,"aw",@progbits
.nv.global.init:
	.type		_$_str,@object
	.size		_$_str,(_$_str_$_2 - _$_str)
_$_str:
        /*0000*/ 	.byte	0x5f, 0x5f, 0x43, 0x55, 0x44, 0x41, 0x5f, 0x46, 0x54, 0x5a, 0x00
	.type		_$_str_$_2,@object
	.size		_$_str_$_2,(.L_1 - _$_str_$_2)
_$_str_$_2:
        /*000b*/ 	.byte	0x5f, 0x5f, 0x43, 0x55, 0x44, 0x41, 0x5f, 0x50, 0x52, 0x45, 0x43, 0x5f, 0x53, 0x51, 0x52, 0x54
        /*001b*/ 	.byte	0x00
.L_1:


//--------------------- .nv.constant0.triton_poi_fused__native_batch_norm_legit_no_training_add_relu_12 --------------------------
	.section	.nv.constant0.triton_poi_fused__native_batch_norm_legit_no_training_add_relu_12,"a",@progbits
	.sectionflags	@""
	.align	4
.nv.constant0.triton_poi_fused__native_batch_norm_legit_no_training_add_relu_12:
	.zero		588
